//
// Generated by NVIDIA NVVM Compiler
//
// Compiler Build ID: CL-36424714
// Cuda compilation tools, release 13.0, V13.0.88
// Based on NVVM 20.0.0
//

.version 9.0
.target sm_100
.address_size 64

	// .globl	_Z6kernelPiS_i
.global .align 1 .b8 _ZN34_INTERNAL_c34a0dbd_4_k_cu_88d890224cuda3std3__45__cpo5beginE[1];
.global .align 1 .b8 _ZN34_INTERNAL_c34a0dbd_4_k_cu_88d890224cuda3std3__45__cpo3endE[1];
.global .align 1 .b8 _ZN34_INTERNAL_c34a0dbd_4_k_cu_88d890224cuda3std3__45__cpo6cbeginE[1];
.global .align 1 .b8 _ZN34_INTERNAL_c34a0dbd_4_k_cu_88d890224cuda3std3__45__cpo4cendE[1];
.global .align 1 .b8 _ZN34_INTERNAL_c34a0dbd_4_k_cu_88d890224cuda3std3__45__cpo6rbeginE[1];
.global .align 1 .b8 _ZN34_INTERNAL_c34a0dbd_4_k_cu_88d890224cuda3std3__45__cpo4rendE[1];
.global .align 1 .b8 _ZN34_INTERNAL_c34a0dbd_4_k_cu_88d890224cuda3std3__45__cpo7crbeginE[1];
.global .align 1 .b8 _ZN34_INTERNAL_c34a0dbd_4_k_cu_88d890224cuda3std3__45__cpo5crendE[1];
.global .align 1 .b8 _ZN34_INTERNAL_c34a0dbd_4_k_cu_88d890224cuda3std3__436_GLOBAL__N__c34a0dbd_4_k_cu_88d890226ignoreE[1];
.global .align 1 .b8 _ZN34_INTERNAL_c34a0dbd_4_k_cu_88d890224cuda3std3__419piecewise_constructE[1];
.global .align 1 .b8 _ZN34_INTERNAL_c34a0dbd_4_k_cu_88d890224cuda3std3__48in_placeE[1];
.global .align 1 .b8 _ZN34_INTERNAL_c34a0dbd_4_k_cu_88d890224cuda3std3__420unreachable_sentinelE[1];
.global .align 1 .b8 _ZN34_INTERNAL_c34a0dbd_4_k_cu_88d890224cuda3std3__47nulloptE[1];
.global .align 1 .b8 _ZN34_INTERNAL_c34a0dbd_4_k_cu_88d890224cuda3std3__48unexpectE[1];
.global .align 1 .b8 _ZN34_INTERNAL_c34a0dbd_4_k_cu_88d890224cuda3std6ranges3__45__cpo4swapE[1];
.global .align 1 .b8 _ZN34_INTERNAL_c34a0dbd_4_k_cu_88d890224cuda3std6ranges3__45__cpo9iter_moveE[1];
.global .align 1 .b8 _ZN34_INTERNAL_c34a0dbd_4_k_cu_88d890224cuda3std6ranges3__45__cpo5beginE[1];
.global .align 1 .b8 _ZN34_INTERNAL_c34a0dbd_4_k_cu_88d890224cuda3std6ranges3__45__cpo3endE[1];
.global .align 1 .b8 _ZN34_INTERNAL_c34a0dbd_4_k_cu_88d890224cuda3std6ranges3__45__cpo6cbeginE[1];
.global .align 1 .b8 _ZN34_INTERNAL_c34a0dbd_4_k_cu_88d890224cuda3std6ranges3__45__cpo4cendE[1];
.global .align 1 .b8 _ZN34_INTERNAL_c34a0dbd_4_k_cu_88d890224cuda3std6ranges3__45__cpo7advanceE[1];
.global .align 1 .b8 _ZN34_INTERNAL_c34a0dbd_4_k_cu_88d890224cuda3std6ranges3__45__cpo9iter_swapE[1];
.global .align 1 .b8 _ZN34_INTERNAL_c34a0dbd_4_k_cu_88d890224cuda3std6ranges3__45__cpo4nextE[1];
.global .align 1 .b8 _ZN34_INTERNAL_c34a0dbd_4_k_cu_88d890224cuda3std6ranges3__45__cpo4prevE[1];
.global .align 1 .b8 _ZN34_INTERNAL_c34a0dbd_4_k_cu_88d890224cuda3std6ranges3__45__cpo4dataE[1];
.global .align 1 .b8 _ZN34_INTERNAL_c34a0dbd_4_k_cu_88d890224cuda3std6ranges3__45__cpo5cdataE[1];
.global .align 1 .b8 _ZN34_INTERNAL_c34a0dbd_4_k_cu_88d890224cuda3std6ranges3__45__cpo4sizeE[1];
.global .align 1 .b8 _ZN34_INTERNAL_c34a0dbd_4_k_cu_88d890224cuda3std6ranges3__45__cpo5ssizeE[1];
.global .align 1 .b8 _ZN34_INTERNAL_c34a0dbd_4_k_cu_88d890224cuda3std6ranges3__45__cpo8distanceE[1];
.global .align 1 .b8 _ZN34_INTERNAL_c34a0dbd_4_k_cu_88d890226thrust24THRUST_300001_SM_1000_NS8cuda_cub3parE[1];
.global .align 1 .b8 _ZN34_INTERNAL_c34a0dbd_4_k_cu_88d890226thrust24THRUST_300001_SM_1000_NS8cuda_cub10par_nosyncE[1];
.global .align 1 .b8 _ZN34_INTERNAL_c34a0dbd_4_k_cu_88d890226thrust24THRUST_300001_SM_1000_NS6system6detail10sequential3seqE[1];
.global .align 1 .b8 _ZN34_INTERNAL_c34a0dbd_4_k_cu_88d890226thrust24THRUST_300001_SM_1000_NS12placeholders2_1E[1];
.global .align 1 .b8 _ZN34_INTERNAL_c34a0dbd_4_k_cu_88d890226thrust24THRUST_300001_SM_1000_NS12placeholders2_2E[1];
.global .align 1 .b8 _ZN34_INTERNAL_c34a0dbd_4_k_cu_88d890226thrust24THRUST_300001_SM_1000_NS12placeholders2_3E[1];
.global .align 1 .b8 _ZN34_INTERNAL_c34a0dbd_4_k_cu_88d890226thrust24THRUST_300001_SM_1000_NS12placeholders2_4E[1];
.global .align 1 .b8 _ZN34_INTERNAL_c34a0dbd_4_k_cu_88d890226thrust24THRUST_300001_SM_1000_NS12placeholders2_5E[1];
.global .align 1 .b8 _ZN34_INTERNAL_c34a0dbd_4_k_cu_88d890226thrust24THRUST_300001_SM_1000_NS12placeholders2_6E[1];
.global .align 1 .b8 _ZN34_INTERNAL_c34a0dbd_4_k_cu_88d890226thrust24THRUST_300001_SM_1000_NS12placeholders2_7E[1];
.global .align 1 .b8 _ZN34_INTERNAL_c34a0dbd_4_k_cu_88d890226thrust24THRUST_300001_SM_1000_NS12placeholders2_8E[1];
.global .align 1 .b8 _ZN34_INTERNAL_c34a0dbd_4_k_cu_88d890226thrust24THRUST_300001_SM_1000_NS12placeholders2_9E[1];
.global .align 1 .b8 _ZN34_INTERNAL_c34a0dbd_4_k_cu_88d890226thrust24THRUST_300001_SM_1000_NS12placeholders3_10E[1];
.global .align 1 .b8 _ZN34_INTERNAL_c34a0dbd_4_k_cu_88d890226thrust24THRUST_300001_SM_1000_NS3seqE[1];

.visible .entry _Z6kernelPiS_i(
	.param .u64 .ptr .align 1 _Z6kernelPiS_i_param_0,
	.param .u64 .ptr .align 1 _Z6kernelPiS_i_param_1,
	.param .u32 _Z6kernelPiS_i_param_2
)
{
	.reg .pred 	%p<2>;
	.reg .b32 	%r<5>;
	.reg .b64 	%rd<8>;

	ld.param.u64 	%rd1, [_Z6kernelPiS_i_param_0];
	ld.param.u64 	%rd2, [_Z6kernelPiS_i_param_1];
	ld.param.u32 	%r2, [_Z6kernelPiS_i_param_2];
	mov.u32 	%r1, %tid.x;
	setp.ge.u32 	%p1, %r1, %r2;
	@%p1 bra 	$L__BB0_2;
	cvta.to.global.u64 	%rd3, %rd2;
	cvta.to.global.u64 	%rd4, %rd1;
	mul.wide.u32 	%rd5, %r1, 4;
	add.s64 	%rd6, %rd3, %rd5;
	ld.global.u32 	%r3, [%rd6];
	shl.b32 	%r4, %r3, 1;
	add.s64 	%rd7, %rd4, %rd5;
	st.global.u32 	[%rd7], %r4;
$L__BB0_2:
	ret;

}
	// .globl	_ZN3cub18CUB_300001_SM_10006detail11EmptyKernelIvEEvv
.visible .entry _ZN3cub18CUB_300001_SM_10006detail11EmptyKernelIvEEvv()
{


	ret;

}
	// .globl	_ZN3cub18CUB_300001_SM_10006detail8for_each13static_kernelINS2_12policy_hub_t12policy_500_tEmN6thrust24THRUST_300001_SM_1000_NS8cuda_cub20__uninitialized_fill7functorINS7_10device_ptrIiEEiEEEEvT0_T1_
.visible .entry _ZN3cub18CUB_300001_SM_10006detail8for_each13static_kernelINS2_12policy_hub_t12policy_500_tEmN6thrust24THRUST_300001_SM_1000_NS8cuda_cub20__uninitialized_fill7functorINS7_10device_ptrIiEEiEEEEvT0_T1_(
	.param .u64 _ZN3cub18CUB_300001_SM_10006detail8for_each13static_kernelINS2_12policy_hub_t12policy_500_tEmN6thrust24THRUST_300001_SM_1000_NS8cuda_cub20__uninitialized_fill7functorINS7_10device_ptrIiEEiEEEEvT0_T1__param_0,
	.param .align 8 .b8 _ZN3cub18CUB_300001_SM_10006detail8for_each13static_kernelINS2_12policy_hub_t12policy_500_tEmN6thrust24THRUST_300001_SM_1000_NS8cuda_cub20__uninitialized_fill7functorINS7_10device_ptrIiEEiEEEEvT0_T1__param_1[16]
)
.maxntid 256
{
	.reg .pred 	%p<4>;
	.reg .b16 	%rs<5>;
	.reg .b32 	%r<12>;
	.reg .b64 	%rd<16>;

	ld.param.u32 	%r3, [_ZN3cub18CUB_300001_SM_10006detail8for_each13static_kernelINS2_12policy_hub_t12policy_500_tEmN6thrust24THRUST_300001_SM_1000_NS8cuda_cub20__uninitialized_fill7functorINS7_10device_ptrIiEEiEEEEvT0_T1__param_1+8];
	ld.param.u64 	%rd4, [_ZN3cub18CUB_300001_SM_10006detail8for_each13static_kernelINS2_12policy_hub_t12policy_500_tEmN6thrust24THRUST_300001_SM_1000_NS8cuda_cub20__uninitialized_fill7functorINS7_10device_ptrIiEEiEEEEvT0_T1__param_1];
	ld.param.u64 	%rd5, [_ZN3cub18CUB_300001_SM_10006detail8for_each13static_kernelINS2_12policy_hub_t12policy_500_tEmN6thrust24THRUST_300001_SM_1000_NS8cuda_cub20__uninitialized_fill7functorINS7_10device_ptrIiEEiEEEEvT0_T1__param_0];
	mov.u32 	%r9, %ctaid.x;
	mul.wide.u32 	%rd1, %r9, 512;
	sub.s64 	%rd2, %rd5, %rd1;
	setp.lt.u64 	%p1, %rd2, 512;
	@%p1 bra 	$L__BB2_2;
	mov.u32 	%r11, %tid.x;
	cvta.to.global.u64 	%rd11, %rd4;
	cvt.u64.u32 	%rd12, %r11;
	add.s64 	%rd13, %rd1, %rd12;
	shl.b64 	%rd14, %rd13, 2;
	add.s64 	%rd15, %rd11, %rd14;
	st.global.u32 	[%rd15], %r3;
	st.global.u32 	[%rd15+1024], %r3;
	bra.uni 	$L__BB2_6;
$L__BB2_2:
	cvta.to.global.u64 	%rd6, %rd4;
	mov.u32 	%r2, %tid.x;
	cvt.u64.u32 	%rd7, %r2;
	setp.le.u64 	%p2, %rd2, %rd7;
	add.s64 	%rd8, %rd1, %rd7;
	shl.b64 	%rd9, %rd8, 2;
	add.s64 	%rd3, %rd6, %rd9;
	@%p2 bra 	$L__BB2_4;
	st.global.u32 	[%rd3], %r3;
$L__BB2_4:
	add.s32 	%r10, %r2, 256;
	cvt.u64.u32 	%rd10, %r10;
	setp.le.u64 	%p3, %rd2, %rd10;
	@%p3 bra 	$L__BB2_6;
	st.global.u32 	[%rd3+1024], %r3;
$L__BB2_6:
	ret;

}


// ===== COMPILED SASS (sm_100) =====

	.target	sm_100

	.elftype	@"ET_EXEC"


//--------------------- .note.nv.tkinfo           --------------------------
	.section	.note.nv.tkinfo,"",@"SHT_NOTE"
	.sectionflags	@"SHF_NOTE_NV_TKINFO"
	.tkinfo
        /*0018*/ 	.word	0x00000002
        /*0030*/ 	.string	""
        /*0030*/ 	.string	"ptxas"
        /*0030*/ 	.string	"Cuda compilation tools, release 13.0, V13.0.88"
        /*0030*/ 	.string	"Build cuda_13.0.r13.0/compiler.36424714_0"
        /*0030*/ 	.string	"-arch sm_100 -m 64 "



//--------------------- .note.nv.cuinfo           --------------------------
	.section	.note.nv.cuinfo,"",@"SHT_NOTE"
	.sectionflags	@"SHF_NOTE_NV_CUINFO"
        /*0018*/ 	.short	0x0002
        /*001a*/ 	.short	0x0064
        /*001c*/ 	.short	0x0082
	.zero		2


//--------------------- .nv.info                  --------------------------
	.section	.nv.info,"",@"SHT_CUDA_INFO"
	.align	4


	//----- nvinfo : EIATTR_REGCOUNT
	.align		4
        /*0000*/ 	.byte	0x04, 0x2f
        /*0002*/ 	.short	(.L_44 - .L_43)
	.align		4
.L_43:
        /*0004*/ 	.word	index@(_Z6kernelPiS_i)
        /*0008*/ 	.word	0x0000000a


	//----- nvinfo : EIATTR_FRAME_SIZE
	.align		4
.L_44:
        /*000c*/ 	.byte	0x04, 0x11
        /*000e*/ 	.short	(.L_46 - .L_45)
	.align		4
.L_45:
        /*0010*/ 	.word	index@(_Z6kernelPiS_i)
        /*0014*/ 	.word	0x00000000


	//----- nvinfo : EIATTR_REGCOUNT
	.align		4
.L_46:
        /*0018*/ 	.byte	0x04, 0x2f
        /*001a*/ 	.short	(.L_48 - .L_47)
	.align		4
.L_47:
        /*001c*/ 	.word	index@(_ZN3cub18CUB_300001_SM_10006detail11EmptyKernelIvEEvv)
        /*0020*/ 	.word	0x00000004


	//----- nvinfo : EIATTR_FRAME_SIZE
	.align		4
.L_48:
        /*0024*/ 	.byte	0x04, 0x11
        /*0026*/ 	.short	(.L_50 - .L_49)
	.align		4
.L_49:
        /*0028*/ 	.word	index@(_ZN3cub18CUB_300001_SM_10006detail11EmptyKernelIvEEvv)
        /*002c*/ 	.word	0x00000000


	//----- nvinfo : EIATTR_REGCOUNT
	.align		4
.L_50:
        /*0030*/ 	.byte	0x04, 0x2f
        /*0032*/ 	.short	(.L_52 - .L_51)
	.align		4
.L_51:
        /*0034*/ 	.word	index@(_ZN3cub18CUB_300001_SM_10006detail8for_each13static_kernelINS2_12policy_hub_t12policy_500_tEmN6thrust24THRUST_300001_SM_1000_NS8cuda_cub20__uninitialized_fill7functorINS7_10device_ptrIiEEiEEEEvT0_T1_)
        /*0038*/ 	.word	0x00000008


	//----- nvinfo : EIATTR_FRAME_SIZE
	.align		4
.L_52:
        /*003c*/ 	.byte	0x04, 0x11
        /*003e*/ 	.short	(.L_54 - .L_53)
	.align		4
.L_53:
        /*0040*/ 	.word	index@(_ZN3cub18CUB_300001_SM_10006detail8for_each13static_kernelINS2_12policy_hub_t12policy_500_tEmN6thrust24THRUST_300001_SM_1000_NS8cuda_cub20__uninitialized_fill7functorINS7_10device_ptrIiEEiEEEEvT0_T1_)
        /*0044*/ 	.word	0x00000000


	//----- nvinfo : EIATTR_MIN_STACK_SIZE
	.align		4
.L_54:
        /*0048*/ 	.byte	0x04, 0x12
        /*004a*/ 	.short	(.L_56 - .L_55)
	.align		4
.L_55:
        /*004c*/ 	.word	index@(_ZN3cub18CUB_300001_SM_10006detail8for_each13static_kernelINS2_12policy_hub_t12policy_500_tEmN6thrust24THRUST_300001_SM_1000_NS8cuda_cub20__uninitialized_fill7functorINS7_10device_ptrIiEEiEEEEvT0_T1_)
        /*0050*/ 	.word	0x00000000


	//----- nvinfo : EIATTR_MIN_STACK_SIZE
	.align		4
.L_56:
        /*0054*/ 	.byte	0x04, 0x12
        /*0056*/ 	.short	(.L_58 - .L_57)
	.align		4
.L_57:
        /*0058*/ 	.word	index@(_ZN3cub18CUB_300001_SM_10006detail11EmptyKernelIvEEvv)
        /*005c*/ 	.word	0x00000000


	//----- nvinfo : EIATTR_MIN_STACK_SIZE
	.align		4
.L_58:
        /*0060*/ 	.byte	0x04, 0x12
        /*0062*/ 	.short	(.L_60 - .L_59)
	.align		4
.L_59:
        /*0064*/ 	.word	index@(_Z6kernelPiS_i)
        /*0068*/ 	.word	0x00000000
.L_60:


//--------------------- .nv.compat                --------------------------
	.section	.nv.compat,"",@"SHT_CUDA_COMPAT_INFO"
	.align	4
        /*0000*/ 	.byte	0x02, 0x09, 0x00, 0x00, 0x02, 0x02, 0x01, 0x00, 0x02, 0x05, 0x05, 0x00, 0x03, 0x07, 0x01, 0x01
        /*0010*/ 	.byte	0x02, 0x03, 0x00, 0x00, 0x02, 0x06, 0x01, 0x00, 0x04, 0x0b, 0x08, 0x00, 0x09, 0x00, 0x00, 0x00
        /*0020*/ 	.byte	0x00, 0x00, 0x00, 0x00


//--------------------- .nv.info._ZN3cub18CUB_300001_SM_10006detail8for_each13static_kernelINS2_12policy_hub_t12policy_500_tEmN6thrust24THRUST_300001_SM_1000_NS8cuda_cub20__uninitialized_fill7functorINS7_10device_ptrIiEEiEEEEvT0_T1_ --------------------------
	.section	.nv.info._ZN3cub18CUB_300001_SM_10006detail8for_each13static_kernelINS2_12policy_hub_t12policy_500_tEmN6thrust24THRUST_300001_SM_1000_NS8cuda_cub20__uninitialized_fill7functorINS7_10device_ptrIiEEiEEEEvT0_T1_,"",@"SHT_CUDA_INFO"
	.sectionflags	@""
	.align	4


	//----- nvinfo : EIATTR_CUDA_API_VERSION
	.align		4
        /*0000*/ 	.byte	0x04, 0x37
        /*0002*/ 	.short	(.L_62 - .L_61)
.L_61:
        /*0004*/ 	.word	0x00000082


	//----- nvinfo : EIATTR_KPARAM_INFO
	.align		4
.L_62:
        /*0008*/ 	.byte	0x04, 0x17
        /*000a*/ 	.short	(.L_64 - .L_63)
.L_63:
        /*000c*/ 	.word	0x00000000
        /*0010*/ 	.short	0x0001
        /*0012*/ 	.short	0x0008
        /*0014*/ 	.byte	0x00, 0xf0, 0x41, 0x00


	//----- nvinfo : EIATTR_KPARAM_INFO
	.align		4
.L_64:
        /*0018*/ 	.byte	0x04, 0x17
        /*001a*/ 	.short	(.L_66 - .L_65)
.L_65:
        /*001c*/ 	.word	0x00000000
        /*0020*/ 	.short	0x0000
        /*0022*/ 	.short	0x0000
        /*0024*/ 	.byte	0x00, 0xf0, 0x21, 0x00


	//----- nvinfo : EIATTR_SPARSE_MMA_MASK
	.align		4
.L_66:
        /*0028*/ 	.byte	0x03, 0x50
        /*002a*/ 	.short	0x0000


	//----- nvinfo : EIATTR_MAXREG_COUNT
	.align		4
        /*002c*/ 	.byte	0x03, 0x1b
        /*002e*/ 	.short	0x00ff


	//----- nvinfo : EIATTR_MERCURY_ISA_VERSION
	.align		4
        /*0030*/ 	.byte	0x03, 0x5f
        /*0032*/ 	.short	0x0101


	//----- nvinfo : EIATTR_VRC_CTA_INIT_COUNT
	.align		4
        /*0034*/ 	.byte	0x02, 0x4a
	.zero		1
	.zero		1


	//----- nvinfo : EIATTR_EXIT_INSTR_OFFSETS
	.align		4
        /*0038*/ 	.byte	0x04, 0x1c
        /*003a*/ 	.short	(.L_68 - .L_67)


	//   ....[0]....
.L_67:
        /*003c*/ 	.word	0x00000130


	//   ....[1]....
        /*0040*/ 	.word	0x00000230


	//   ....[2]....
        /*0044*/ 	.word	0x00000260


	//----- nvinfo : EIATTR_MAX_THREADS
	.align		4
.L_68:
        /*0048*/ 	.byte	0x04, 0x05
        /*004a*/ 	.short	(.L_70 - .L_69)
.L_69:
        /*004c*/ 	.word	0x00000100
        /*0050*/ 	.word	0x00000001
        /*0054*/ 	.word	0x00000001


	//----- nvinfo : EIATTR_CBANK_PARAM_SIZE
	.align		4
.L_70:
        /*0058*/ 	.byte	0x03, 0x19
        /*005a*/ 	.short	0x0018


	//----- nvinfo : EIATTR_PARAM_CBANK
	.align		4
        /*005c*/ 	.byte	0x04, 0x0a
        /*005e*/ 	.short	(.L_72 - .L_71)
	.align		4
.L_71:
        /*0060*/ 	.word	index@(.nv.constant0._ZN3cub18CUB_300001_SM_10006detail8for_each13static_kernelINS2_12policy_hub_t12policy_500_tEmN6thrust24THRUST_300001_SM_1000_NS8cuda_cub20__uninitialized_fill7functorINS7_10device_ptrIiEEiEEEEvT0_T1_)
        /*0064*/ 	.short	0x0380
        /*0066*/ 	.short	0x0018


	//----- nvinfo : EIATTR_SW_WAR
	.align		4
.L_72:
        /*0068*/ 	.byte	0x04, 0x36
        /*006a*/ 	.short	(.L_74 - .L_73)
.L_73:
        /*006c*/ 	.word	0x00000008
.L_74:


//--------------------- .nv.info._ZN3cub18CUB_300001_SM_10006detail11EmptyKernelIvEEvv --------------------------
	.section	.nv.info._ZN3cub18CUB_300001_SM_10006detail11EmptyKernelIvEEvv,"",@"SHT_CUDA_INFO"
	.sectionflags	@""
	.align	4


	//----- nvinfo : EIATTR_CUDA_API_VERSION
	.align		4
        /*0000*/ 	.byte	0x04, 0x37
        /*0002*/ 	.short	(.L_76 - .L_75)
.L_75:
        /*0004*/ 	.word	0x00000082


	//----- nvinfo : EIATTR_SPARSE_MMA_MASK
	.align		4
.L_76:
        /*0008*/ 	.byte	0x03, 0x50
        /*000a*/ 	.short	0x0000


	//----- nvinfo : EIATTR_MAXREG_COUNT
	.align		4
        /*000c*/ 	.byte	0x03, 0x1b
        /*000e*/ 	.short	0x00ff


	//----- nvinfo : EIATTR_MERCURY_ISA_VERSION
	.align		4
        /*0010*/ 	.byte	0x03, 0x5f
        /*0012*/ 	.short	0x0101


	//----- nvinfo : EIATTR_VRC_CTA_INIT_COUNT
	.align		4
        /*0014*/ 	.byte	0x02, 0x4a
	.zero		1
	.zero		1


	//----- nvinfo : EIATTR_EXIT_INSTR_OFFSETS
	.align		4
        /*0018*/ 	.byte	0x04, 0x1c
        /*001a*/ 	.short	(.L_78 - .L_77)


	//   ....[0]....
.L_77:
        /*001c*/ 	.word	0x00000010


	//----- nvinfo : EIATTR_SW_WAR
	.align		4
.L_78:
        /*0020*/ 	.byte	0x04, 0x36
        /*0022*/ 	.short	(.L_80 - .L_79)
.L_79:
        /*0024*/ 	.word	0x00000008
.L_80:


//--------------------- .nv.info._Z6kernelPiS_i   --------------------------
	.section	.nv.info._Z6kernelPiS_i,"",@"SHT_CUDA_INFO"
	.sectionflags	@""
	.align	4


	//----- nvinfo : EIATTR_CUDA_API_VERSION
	.align		4
        /*0000*/ 	.byte	0x04, 0x37
        /*0002*/ 	.short	(.L_82 - .L_81)
.L_81:
        /*0004*/ 	.word	0x00000082


	//----- nvinfo : EIATTR_KPARAM_INFO
	.align		4
.L_82:
        /*0008*/ 	.byte	0x04, 0x17
        /*000a*/ 	.short	(.L_84 - .L_83)
.L_83:
        /*000c*/ 	.word	0x00000000
        /*0010*/ 	.short	0x0002
        /*0012*/ 	.short	0x0010
        /*0014*/ 	.byte	0x00, 0xf0, 0x11, 0x00


	//----- nvinfo : EIATTR_KPARAM_INFO
	.align		4
.L_84:
        /*0018*/ 	.byte	0x04, 0x17
        /*001a*/ 	.short	(.L_86 - .L_85)
.L_85:
        /*001c*/ 	.word	0x00000000
        /*0020*/ 	.short	0x0001
        /*0022*/ 	.short	0x0008
        /*0024*/ 	.byte	0x00, 0xf5, 0x21, 0x00


	//----- nvinfo : EIATTR_KPARAM_INFO
	.align		4
.L_86:
        /*0028*/ 	.byte	0x04, 0x17
        /*002a*/ 	.short	(.L_88 - .L_87)
.L_87:
        /*002c*/ 	.word	0x00000000
        /*0030*/ 	.short	0x0000
        /*0032*/ 	.short	0x0000
        /*0034*/ 	.byte	0x00, 0xf5, 0x21, 0x00


	//----- nvinfo : EIATTR_SPARSE_MMA_MASK
	.align		4
.L_88:
        /*0038*/ 	.byte	0x03, 0x50
        /*003a*/ 	.short	0x0000


	//----- nvinfo : EIATTR_MAXREG_COUNT
	.align		4
        /*003c*/ 	.byte	0x03, 0x1b
        /*003e*/ 	.short	0x00ff


	//----- nvinfo : EIATTR_MERCURY_ISA_VERSION
	.align		4
        /*0040*/ 	.byte	0x03, 0x5f
        /*0042*/ 	.short	0x0101


	//----- nvinfo : EIATTR_VRC_CTA_INIT_COUNT
	.align		4
        /*0044*/ 	.byte	0x02, 0x4a
	.zero		1
	.zero		1


	//----- nvinfo : EIATTR_EXIT_INSTR_OFFSETS
	.align		4
        /*0048*/ 	.byte	0x04, 0x1c
        /*004a*/ 	.short	(.L_90 - .L_89)


	//   ....[0]....
.L_89:
        /*004c*/ 	.word	0x00000040


	//   ....[1]....
        /*0050*/ 	.word	0x000000d0


	//----- nvinfo : EIATTR_CBANK_PARAM_SIZE
	.align		4
.L_90:
        /*0054*/ 	.byte	0x03, 0x19
        /*0056*/ 	.short	0x0014


	//----- nvinfo : EIATTR_PARAM_CBANK
	.align		4
        /*0058*/ 	.byte	0x04, 0x0a
        /*005a*/ 	.short	(.L_92 - .L_91)
	.align		4
.L_91:
        /*005c*/ 	.word	index@(.nv.constant0._Z6kernelPiS_i)
        /*0060*/ 	.short	0x0380
        /*0062*/ 	.short	0x0014


	//----- nvinfo : EIATTR_SW_WAR
	.align		4
.L_92:
        /*0064*/ 	.byte	0x04, 0x36
        /*0066*/ 	.short	(.L_94 - .L_93)
.L_93:
        /*0068*/ 	.word	0x00000008
.L_94:


//--------------------- .nv.callgraph             --------------------------
	.section	.nv.callgraph,"",@"SHT_CUDA_CALLGRAPH"
	.align	4
	.sectionentsize	8
	.align		4
        /*0000*/ 	.word	0x00000000
	.align		4
        /*0004*/ 	.word	0xffffffff
	.align		4
        /*0008*/ 	.word	0x00000000
	.align		4
        /*000c*/ 	.word	0xfffffffe
	.align		4
        /*0010*/ 	.word	0x00000000
	.align		4
        /*0014*/ 	.word	0xfffffffd
	.align		4
        /*0018*/ 	.word	0x00000000
	.align		4
        /*001c*/ 	.word	0xfffffffc


//--------------------- .nv.constant4             --------------------------
	.section	.nv.constant4,"a",@progbits
	.align	8
	.align		8
.nv.constant4:
        /*0000*/ 	.dword	_ZN34_INTERNAL_c34a0dbd_4_k_cu_88d890224cuda3std3__45__cpo5beginE
	.align		8
        /*0008*/ 	.dword	_ZN34_INTERNAL_c34a0dbd_4_k_cu_88d890224cuda3std3__45__cpo3endE
	.align		8
        /*0010*/ 	.dword	_ZN34_INTERNAL_c34a0dbd_4_k_cu_88d890224cuda3std3__45__cpo6cbeginE
	.align		8
        /*0018*/ 	.dword	_ZN34_INTERNAL_c34a0dbd_4_k_cu_88d890224cuda3std3__45__cpo4cendE
	.align		8
        /*0020*/ 	.dword	_ZN34_INTERNAL_c34a0dbd_4_k_cu_88d890224cuda3std3__45__cpo6rbeginE
	.align		8
        /*0028*/ 	.dword	_ZN34_INTERNAL_c34a0dbd_4_k_cu_88d890224cuda3std3__45__cpo4rendE
	.align		8
        /*0030*/ 	.dword	_ZN34_INTERNAL_c34a0dbd_4_k_cu_88d890224cuda3std3__45__cpo7crbeginE
	.align		8
        /*0038*/ 	.dword	_ZN34_INTERNAL_c34a0dbd_4_k_cu_88d890224cuda3std3__45__cpo5crendE
	.align		8
        /*0040*/ 	.dword	_ZN34_INTERNAL_c34a0dbd_4_k_cu_88d890224cuda3std3__436_GLOBAL__N__c34a0dbd_4_k_cu_88d890226ignoreE
	.align		8
        /*0048*/ 	.dword	_ZN34_INTERNAL_c34a0dbd_4_k_cu_88d890224cuda3std3__419piecewise_constructE
	.align		8
        /*0050*/ 	.dword	_ZN34_INTERNAL_c34a0dbd_4_k_cu_88d890224cuda3std3__48in_placeE
	.align		8
        /*0058*/ 	.dword	_ZN34_INTERNAL_c34a0dbd_4_k_cu_88d890224cuda3std3__420unreachable_sentinelE
	.align		8
        /*0060*/ 	.dword	_ZN34_INTERNAL_c34a0dbd_4_k_cu_88d890224cuda3std3__47nulloptE
	.align		8
        /*0068*/ 	.dword	_ZN34_INTERNAL_c34a0dbd_4_k_cu_88d890224cuda3std3__48unexpectE
	.align		8
        /*0070*/ 	.dword	_ZN34_INTERNAL_c34a0dbd_4_k_cu_88d890224cuda3std6ranges3__45__cpo4swapE
	.align		8
        /*0078*/ 	.dword	_ZN34_INTERNAL_c34a0dbd_4_k_cu_88d890224cuda3std6ranges3__45__cpo9iter_moveE
	.align		8
        /*0080*/ 	.dword	_ZN34_INTERNAL_c34a0dbd_4_k_cu_88d890224cuda3std6ranges3__45__cpo5beginE
	.align		8
        /*0088*/ 	.dword	_ZN34_INTERNAL_c34a0dbd_4_k_cu_88d890224cuda3std6ranges3__45__cpo3endE
	.align		8
        /*0090*/ 	.dword	_ZN34_INTERNAL_c34a0dbd_4_k_cu_88d890224cuda3std6ranges3__45__cpo6cbeginE
	.align		8
        /*0098*/ 	.dword	_ZN34_INTERNAL_c34a0dbd_4_k_cu_88d890224cuda3std6ranges3__45__cpo4cendE
	.align		8
        /*00a0*/ 	.dword	_ZN34_INTERNAL_c34a0dbd_4_k_cu_88d890224cuda3std6ranges3__45__cpo7advanceE
	.align		8
        /*00a8*/ 	.dword	_ZN34_INTERNAL_c34a0dbd_4_k_cu_88d890224cuda3std6ranges3__45__cpo9iter_swapE
	.align		8
        /*00b0*/ 	.dword	_ZN34_INTERNAL_c34a0dbd_4_k_cu_88d890224cuda3std6ranges3__45__cpo4nextE
	.align		8
        /*00b8*/ 	.dword	_ZN34_INTERNAL_c34a0dbd_4_k_cu_88d890224cuda3std6ranges3__45__cpo4prevE
	.align		8
        /*00c0*/ 	.dword	_ZN34_INTERNAL_c34a0dbd_4_k_cu_88d890224cuda3std6ranges3__45__cpo4dataE
	.align		8
        /*00c8*/ 	.dword	_ZN34_INTERNAL_c34a0dbd_4_k_cu_88d890224cuda3std6ranges3__45__cpo5cdataE
	.align		8
        /*00d0*/ 	.dword	_ZN34_INTERNAL_c34a0dbd_4_k_cu_88d890224cuda3std6ranges3__45__cpo4sizeE
	.align		8
        /*00d8*/ 	.dword	_ZN34_INTERNAL_c34a0dbd_4_k_cu_88d890224cuda3std6ranges3__45__cpo5ssizeE
	.align		8
        /*00e0*/ 	.dword	_ZN34_INTERNAL_c34a0dbd_4_k_cu_88d890224cuda3std6ranges3__45__cpo8distanceE
	.align		8
        /*00e8*/ 	.dword	_ZN34_INTERNAL_c34a0dbd_4_k_cu_88d890226thrust24THRUST_300001_SM_1000_NS8cuda_cub3parE
	.align		8
        /*00f0*/ 	.dword	_ZN34_INTERNAL_c34a0dbd_4_k_cu_88d890226thrust24THRUST_300001_SM_1000_NS8cuda_cub10par_nosyncE
	.align		8
        /*00f8*/ 	.dword	_ZN34_INTERNAL_c34a0dbd_4_k_cu_88d890226thrust24THRUST_300001_SM_1000_NS6system6detail10sequential3seqE
	.align		8
        /*0100*/ 	.dword	_ZN34_INTERNAL_c34a0dbd_4_k_cu_88d890226thrust24THRUST_300001_SM_1000_NS12placeholders2_1E
	.align		8
        /*0108*/ 	.dword	_ZN34_INTERNAL_c34a0dbd_4_k_cu_88d890226thrust24THRUST_300001_SM_1000_NS12placeholders2_2E
	.align		8
        /*0110*/ 	.dword	_ZN34_INTERNAL_c34a0dbd_4_k_cu_88d890226thrust24THRUST_300001_SM_1000_NS12placeholders2_3E
	.align		8
        /*0118*/ 	.dword	_ZN34_INTERNAL_c34a0dbd_4_k_cu_88d890226thrust24THRUST_300001_SM_1000_NS12placeholders2_4E
	.align		8
        /*0120*/ 	.dword	_ZN34_INTERNAL_c34a0dbd_4_k_cu_88d890226thrust24THRUST_300001_SM_1000_NS12placeholders2_5E
	.align		8
        /*0128*/ 	.dword	_ZN34_INTERNAL_c34a0dbd_4_k_cu_88d890226thrust24THRUST_300001_SM_1000_NS12placeholders2_6E
	.align		8
        /*0130*/ 	.dword	_ZN34_INTERNAL_c34a0dbd_4_k_cu_88d890226thrust24THRUST_300001_SM_1000_NS12placeholders2_7E
	.align		8
        /*0138*/ 	.dword	_ZN34_INTERNAL_c34a0dbd_4_k_cu_88d890226thrust24THRUST_300001_SM_1000_NS12placeholders2_8E
	.align		8
        /*0140*/ 	.dword	_ZN34_INTERNAL_c34a0dbd_4_k_cu_88d890226thrust24THRUST_300001_SM_1000_NS12placeholders2_9E
	.align		8
        /*0148*/ 	.dword	_ZN34_INTERNAL_c34a0dbd_4_k_cu_88d890226thrust24THRUST_300001_SM_1000_NS12placeholders3_10E
	.align		8
        /*0150*/ 	.dword	_ZN34_INTERNAL_c34a0dbd_4_k_cu_88d890226thrust24THRUST_300001_SM_1000_NS3seqE


//--------------------- .text._ZN3cub18CUB_300001_SM_10006detail8for_each13static_kernelINS2_12policy_hub_t12policy_500_tEmN6thrust24THRUST_300001_SM_1000_NS8cuda_cub20__uninitialized_fill7functorINS7_10device_ptrIiEEiEEEEvT0_T1_ --------------------------
	.section	.text._ZN3cub18CUB_300001_SM_10006detail8for_each13static_kernelINS2_12policy_hub_t12policy_500_tEmN6thrust24THRUST_300001_SM_1000_NS8cuda_cub20__uninitialized_fill7functorINS7_10device_ptrIiEEiEEEEvT0_T1_,"ax",@progbits
	.align	128
        .global         _ZN3cub18CUB_300001_SM_10006detail8for_each13static_kernelINS2_12policy_hub_t12policy_500_tEmN6thrust24THRUST_300001_SM_1000_NS8cuda_cub20__uninitialized_fill7functorINS7_10device_ptrIiEEiEEEEvT0_T1_
        .type           _ZN3cub18CUB_300001_SM_10006detail8for_each13static_kernelINS2_12policy_hub_t12policy_500_tEmN6thrust24THRUST_300001_SM_1000_NS8cuda_cub20__uninitialized_fill7functorINS7_10device_ptrIiEEiEEEEvT0_T1_,@function
        .size           _ZN3cub18CUB_300001_SM_10006detail8for_each13static_kernelINS2_12policy_hub_t12policy_500_tEmN6thrust24THRUST_300001_SM_1000_NS8cuda_cub20__uninitialized_fill7functorINS7_10device_ptrIiEEiEEEEvT0_T1_,(.L_x_4 - _ZN3cub18CUB_300001_SM_10006detail8for_each13static_kernelINS2_12policy_hub_t12policy_500_tEmN6thrust24THRUST_300001_SM_1000_NS8cuda_cub20__uninitialized_fill7functorINS7_10device_ptrIiEEiEEEEvT0_T1_)
        .other          _ZN3cub18CUB_300001_SM_10006detail8for_each13static_kernelINS2_12policy_hub_t12policy_500_tEmN6thrust24THRUST_300001_SM_1000_NS8cuda_cub20__uninitialized_fill7functorINS7_10device_ptrIiEEiEEEEvT0_T1_,@"STO_CUDA_ENTRY STV_DEFAULT"
_ZN3cub18CUB_300001_SM_10006detail8for_each13static_kernelINS2_12policy_hub_t12policy_500_tEmN6thrust24THRUST_300001_SM_1000_NS8cuda_cub20__uninitialized_fill7functorINS7_10device_ptrIiEEiEEEEvT0_T1_:
.text._ZN3cub18CUB_300001_SM_10006detail8for_each13static_kernelINS2_12policy_hub_t12policy_500_tEmN6thrust24THRUST_300001_SM_1000_NS8cuda_cub20__uninitialized_fill7functorINS7_10device_ptrIiEEiEEEEvT0_T1_:
[----:B------:R-:W-:Y:S08]  /*0000*/  LDC R1, c[0x0][0x37c] ;  /* 0x0000df00ff017b82 */ /* 0x000ff00000000800 */
[----:B------:R-:W0:Y:S01]  /*0010*/  S2UR UR4, SR_CTAID.X ;  /* 0x00000000000479c3 */ /* 0x000e220000002500 */
[----:B------:R-:W1:Y:S01]  /*0020*/  LDCU.64 UR6, c[0x0][0x380] ;  /* 0x00007000ff0677ac */ /* 0x000e620008000a00 */
[----:B------:R-:W2:Y:S01]  /*0030*/  LDCU.64 UR8, c[0x0][0x358] ;  /* 0x00006b00ff0877ac */ /* 0x000ea20008000a00 */
[----:B0-----:R-:W-:-:S04]  /*0040*/  UIMAD.WIDE.U32 UR4, UR4, 0x200, URZ ;  /* 0x00000200040478a5 */ /* 0x001fc8000f8e00ff */
[----:B-1----:R-:W-:-:S04]  /*0050*/  UIADD3 UR6, UP0, UPT, -UR4, UR6, URZ ;  /* 0x0000000604067290 */ /* 0x002fc8000ff1e1ff */
[----:B------:R-:W-:Y:S02]  /*0060*/  UIADD3.X UR7, UPT, UPT, ~UR5, UR7, URZ, UP0, !UPT ;  /* 0x0000000705077290 */ /* 0x000fe400087fe5ff */
[----:B------:R-:W-:-:S04]  /*0070*/  UISETP.GE.U32.AND UP0, UPT, UR6, 0x200, UPT ;  /* 0x000002000600788c */ /* 0x000fc8000bf06070 */
[----:B------:R-:W-:-:S09]  /*0080*/  UISETP.GE.U32.AND.EX UP0, UPT, UR7, URZ, UPT, UP0 ;  /* 0x000000ff0700728c */ /* 0x000fd2000bf06100 */
[----:B--2---:R-:W-:Y:S05]  /*0090*/  BRA.U !UP0, `(.L_x_0) ;  /* 0x0000000108287547 */ /* 0x004fea000b800000 */
[----:B------:R-:W0:Y:S01]  /*00a0*/  S2R R0, SR_TID.X ;  /* 0x0000000000007919 */ /* 0x000e220000002100 */
[----:B------:R-:W1:Y:S01]  /*00b0*/  LDCU.64 UR6, c[0x0][0x388] ;  /* 0x00007100ff0677ac */ /* 0x000e620008000a00 */
[----:B------:R-:W2:Y:S01]  /*00c0*/  LDC R5, c[0x0][0x390] ;  /* 0x0000e400ff057b82 */ /* 0x000ea20000000800 */
[----:B0-----:R-:W-:-:S05]  /*00d0*/  IADD3 R0, P0, PT, R0, UR4, RZ ;  /* 0x0000000400007c10 */ /* 0x001fca000ff1e0ff */
[----:B------:R-:W-:Y:S01]  /*00e0*/  IMAD.X R3, RZ, RZ, UR5, P0 ;  /* 0x00000005ff037e24 */ /* 0x000fe200080e06ff */
[----:B-1----:R-:W-:-:S04]  /*00f0*/  LEA R2, P0, R0, UR6, 0x2 ;  /* 0x0000000600027c11 */ /* 0x002fc8000f8010ff */
[----:B------:R-:W-:-:S05]  /*0100*/  LEA.HI.X R3, R0, UR7, R3, 0x2, P0 ;  /* 0x0000000700037c11 */ /* 0x000fca00080f1403 */
[----:B--2---:R-:W-:Y:S04]  /*0110*/  STG.E desc[UR8][R2.64], R5 ;  /* 0x0000000502007986 */ /* 0x004fe8000c101908 */
[----:B------:R-:W-:Y:S01]  /*0120*/  STG.E desc[UR8][R2.64+0x400], R5 ;  /* 0x0004000502007986 */ /* 0x000fe2000c101908 */
[----:B------:R-:W-:Y:S05]  /*0130*/  EXIT ;  /* 0x000000000000794d */ /* 0x000fea0003800000 */
.L_x_0:
[----:B------:R-:W0:Y:S01]  /*0140*/  S2R R0, SR_TID.X ;  /* 0x0000000000007919 */ /* 0x000e220000002100 */
[----:B------:R-:W-:Y:S01]  /*0150*/  IMAD.U32 R2, RZ, RZ, UR7 ;  /* 0x00000007ff027e24 */ /* 0x000fe2000f8e00ff */
[----:B------:R-:W1:Y:S01]  /*0160*/  LDCU.64 UR10, c[0x0][0x388] ;  /* 0x00007100ff0a77ac */ /* 0x000e620008000a00 */
[----:B------:R-:W-:Y:S01]  /*0170*/  IMAD.U32 R4, RZ, RZ, UR7 ;  /* 0x00000007ff047e24 */ /* 0x000fe2000f8e00ff */
[----:B0-----:R-:W-:-:S04]  /*0180*/  ISETP.LT.U32.AND P0, PT, R0, UR6, PT ;  /* 0x0000000600007c0c */ /* 0x001fc8000bf01070 */
[----:B------:R-:W-:Y:S01]  /*0190*/  ISETP.GT.U32.AND.EX P0, PT, R2, RZ, PT, P0 ;  /* 0x000000ff0200720c */ /* 0x000fe20003f04100 */
[C---:B------:R-:W-:Y:S01]  /*01a0*/  VIADD R2, R0.reuse, 0x100 ;  /* 0x0000010000027836 */ /* 0x040fe20000000000 */
[----:B------:R-:W-:-:S04]  /*01b0*/  IADD3 R0, P2, PT, R0, UR4, RZ ;  /* 0x0000000400007c10 */ /* 0x000fc8000ff5e0ff */
[----:B------:R-:W-:Y:S01]  /*01c0*/  ISETP.LT.U32.AND P1, PT, R2, UR6, PT ;  /* 0x0000000602007c0c */ /* 0x000fe2000bf21070 */
[----:B------:R-:W-:Y:S01]  /*01d0*/  IMAD.X R3, RZ, RZ, UR5, P2 ;  /* 0x00000005ff037e24 */ /* 0x000fe200090e06ff */
[----:B-1----:R-:W-:Y:S02]  /*01e0*/  LEA R2, P2, R0, UR10, 0x2 ;  /* 0x0000000a00027c11 */ /* 0x002fe4000f8410ff */
[----:B------:R-:W-:Y:S02]  /*01f0*/  ISETP.GT.U32.AND.EX P1, PT, R4, RZ, PT, P1 ;  /* 0x000000ff0400720c */ /* 0x000fe40003f24110 */
[----:B------:R-:W-:Y:S01]  /*0200*/  LEA.HI.X R3, R0, UR11, R3, 0x2, P2 ;  /* 0x0000000b00037c11 */ /* 0x000fe200090f1403 */
[----:B------:R-:W0:Y:S04]  /*0210*/  @P0 LDC R5, c[0x0][0x390] ;  /* 0x0000e400ff050b82 */ /* 0x000e280000000800 */
[----:B0-----:R0:W-:Y:S06]  /*0220*/  @P0 STG.E desc[UR8][R2.64], R5 ;  /* 0x0000000502000986 */ /* 0x0011ec000c101908 */
[----:B------:R-:W-:Y:S05]  /*0230*/  @!P1 EXIT ;  /* 0x000000000000994d */ /* 0x000fea0003800000 */
[----:B0-----:R-:W0:Y:S02]  /*0240*/  LDC R5, c[0x0][0x390] ;  /* 0x0000e400ff057b82 */ /* 0x001e240000000800 */
[----:B0-----:R-:W-:Y:S01]  /*0250*/  STG.E desc[UR8][R2.64+0x400], R5 ;  /* 0x0004000502007986 */ /* 0x001fe2000c101908 */
[----:B------:R-:W-:Y:S05]  /*0260*/  EXIT ;  /* 0x000000000000794d */ /* 0x000fea0003800000 */
.L_x_1:
[----:B------:R-:W-:-:S00]  /*0270*/  BRA `(.L_x_1) ;  /* 0xfffffffc00fc7947 */ /* 0x000fc0000383ffff */
[----:B------:R-:W-:-:S00]  /*0280*/  NOP ;  /* 0x0000000000007918 */ /* 0x000fc00000000000 */
[----:B------:R-:W-:-:S00]  /*0290*/  NOP ;  /* 0x0000000000007918 */ /* 0x000fc00000000000 */
[----:B------:R-:W-:-:S00]  /*02a0*/  NOP ;  /* 0x0000000000007918 */ /* 0x000fc00000000000 */
[----:B------:R-:W-:-:S00]  /*02b0*/  NOP ;  /* 0x0000000000007918 */ /* 0x000fc00000000000 */
[----:B------:R-:W-:-:S00]  /*02c0*/  NOP ;  /* 0x0000000000007918 */ /* 0x000fc00000000000 */
[----:B------:R-:W-:-:S00]  /*02d0*/  NOP ;  /* 0x0000000000007918 */ /* 0x000fc00000000000 */
[----:B------:R-:W-:-:S00]  /*02e0*/  NOP ;  /* 0x0000000000007918 */ /* 0x000fc00000000000 */
[----:B------:R-:W-:-:S00]  /*02f0*/  NOP ;  /* 0x0000000000007918 */ /* 0x000fc00000000000 */
.L_x_4:


//--------------------- .text._ZN3cub18CUB_300001_SM_10006detail11EmptyKernelIvEEvv --------------------------
	.section	.text._ZN3cub18CUB_300001_SM_10006detail11EmptyKernelIvEEvv,"ax",@progbits
	.align	128
        .global         _ZN3cub18CUB_300001_SM_10006detail11EmptyKernelIvEEvv
        .type           _ZN3cub18CUB_300001_SM_10006detail11EmptyKernelIvEEvv,@function
        .size           _ZN3cub18CUB_300001_SM_10006detail11EmptyKernelIvEEvv,(.L_x_5 - _ZN3cub18CUB_300001_SM_10006detail11EmptyKernelIvEEvv)
        .other          _ZN3cub18CUB_300001_SM_10006detail11EmptyKernelIvEEvv,@"STO_CUDA_ENTRY STV_DEFAULT"
_ZN3cub18CUB_300001_SM_10006detail11EmptyKernelIvEEvv:
.text._ZN3cub18CUB_300001_SM_10006detail11EmptyKernelIvEEvv:
[----:B------:R-:W-:Y:S01]  /*0000*/  LDC R1, c[0x0][0x37c] ;  /* 0x0000df00ff017b82 */ /* 0x000fe20000000800 */
[----:B------:R-:W-:Y:S05]  /*0010*/  EXIT ;  /* 0x000000000000794d */ /* 0x000fea0003800000 */
.L_x_2:
        /* <DEDUP_REMOVED lines=14> */
.L_x_5:


//--------------------- .text._Z6kernelPiS_i      --------------------------
	.section	.text._Z6kernelPiS_i,"ax",@progbits
	.align	128
        .global         _Z6kernelPiS_i
        .type           _Z6kernelPiS_i,@function
        .size           _Z6kernelPiS_i,(.L_x_6 - _Z6kernelPiS_i)
        .other          _Z6kernelPiS_i,@"STO_CUDA_ENTRY STV_DEFAULT"
_Z6kernelPiS_i:
.text._Z6kernelPiS_i:
[----:B------:R-:W-:Y:S01]  /*0000*/  LDC R1, c[0x0][0x37c] ;  /* 0x0000df00ff017b82 */ /* 0x000fe20000000800 */
[----:B------:R-:W0:Y:S01]  /*0010*/  S2R R7, SR_TID.X ;  /* 0x0000000000077919 */ /* 0x000e220000002100 */
[----:B------:R-:W0:Y:S02]  /*0020*/  LDCU UR4, c[0x0][0x390] ;  /* 0x00007200ff0477ac */ /* 0x000e240008000800 */
[----:B0-----:R-:W-:-:S13]  /*0030*/  ISETP.GE.U32.AND P0, PT, R7, UR4, PT ;  /* 0x0000000407007c0c */ /* 0x001fda000bf06070 */
[----:B------:R-:W-:Y:S05]  /*0040*/  @P0 EXIT ;  /* 0x000000000000094d */ /* 0x000fea0003800000 */
[----:B------:R-:W0:Y:S01]  /*0050*/  LDC.64 R2, c[0x0][0x388] ;  /* 0x0000e200ff027b82 */ /* 0x000e220000000a00 */
[----:B------:R-:W1:Y:S07]  /*0060*/  LDCU.64 UR4, c[0x0][0x358] ;  /* 0x00006b00ff0477ac */ /* 0x000e6e0008000a00 */
[----:B------:R-:W2:Y:S01]  /*0070*/  LDC.64 R4, c[0x0][0x380] ;  /* 0x0000e000ff047b82 */ /* 0x000ea20000000a00 */
[----:B0-----:R-:W-:-:S06]  /*0080*/  IMAD.WIDE.U32 R2, R7, 0x4, R2 ;  /* 0x0000000407027825 */ /* 0x001fcc00078e0002 */
[----:B-1----:R-:W3:Y:S01]  /*0090*/  LDG.E R2, desc[UR4][R2.64] ;  /* 0x0000000402027981 */ /* 0x002ee2000c1e1900 */
[----:B--2---:R-:W-:Y:S01]  /*00a0*/  IMAD.WIDE.U32 R4, R7, 0x4, R4 ;  /* 0x0000000407047825 */ /* 0x004fe200078e0004 */
[----:B---3--:R-:W-:-:S05]  /*00b0*/  SHF.L.U32 R7, R2, 0x1, RZ ;  /* 0x0000000102077819 */ /* 0x008fca00000006ff */
[----:B------:R-:W-:Y:S01]  /*00c0*/  STG.E desc[UR4][R4.64], R7 ;  /* 0x0000000704007986 */ /* 0x000fe2000c101904 */
[----:B------:R-:W-:Y:S05]  /*00d0*/  EXIT ;  /* 0x000000000000794d */ /* 0x000fea0003800000 */
.L_x_3:
        /* <DEDUP_REMOVED lines=10> */
.L_x_6:


//--------------------- .nv.shared.reserved.0     --------------------------
	.section	.nv.shared.reserved.0,"aw",@nobits
	.weak		__nv_reservedSMEM_offset_0_alias
	.size		__nv_reservedSMEM_offset_0_alias, 0, 64
	.other		__nv_reservedSMEM_offset_0_alias,@"STO_CUDA_RESERVED_SHARED STV_DEFAULT"
__nv_reservedSMEM_offset_0_alias:
	.zero		0
	.zero		64


//--------------------- .nv.global                --------------------------
	.section	.nv.global,"aw",@nobits
.nv.global:
	.type		_ZN34_INTERNAL_c34a0dbd_4_k_cu_88d890226thrust24THRUST_300001_SM_1000_NS3seqE,@object
	.size		_ZN34_INTERNAL_c34a0dbd_4_k_cu_88d890226thrust24THRUST_300001_SM_1000_NS3seqE,(_ZN34_INTERNAL_c34a0dbd_4_k_cu_88d890224cuda3std3__48in_placeE - _ZN34_INTERNAL_c34a0dbd_4_k_cu_88d890226thrust24THRUST_300001_SM_1000_NS3seqE)
_ZN34_INTERNAL_c34a0dbd_4_k_cu_88d890226thrust24THRUST_300001_SM_1000_NS3seqE:
	.zero		1
	.type		_ZN34_INTERNAL_c34a0dbd_4_k_cu_88d890224cuda3std3__48in_placeE,@object
	.size		_ZN34_INTERNAL_c34a0dbd_4_k_cu_88d890224cuda3std3__48in_placeE,(_ZN34_INTERNAL_c34a0dbd_4_k_cu_88d890224cuda3std6ranges3__45__cpo4sizeE - _ZN34_INTERNAL_c34a0dbd_4_k_cu_88d890224cuda3std3__48in_placeE)
_ZN34_INTERNAL_c34a0dbd_4_k_cu_88d890224cuda3std3__48in_placeE:
	.zero		1
	.type		_ZN34_INTERNAL_c34a0dbd_4_k_cu_88d890224cuda3std6ranges3__45__cpo4sizeE,@object
	.size		_ZN34_INTERNAL_c34a0dbd_4_k_cu_88d890224cuda3std6ranges3__45__cpo4sizeE,(_ZN34_INTERNAL_c34a0dbd_4_k_cu_88d890226thrust24THRUST_300001_SM_1000_NS12placeholders2_3E - _ZN34_INTERNAL_c34a0dbd_4_k_cu_88d890224cuda3std6ranges3__45__cpo4sizeE)
_ZN34_INTERNAL_c34a0dbd_4_k_cu_88d890224cuda3std6ranges3__45__cpo4sizeE:
	.zero		1
	.type		_ZN34_INTERNAL_c34a0dbd_4_k_cu_88d890226thrust24THRUST_300001_SM_1000_NS12placeholders2_3E,@object
	.size		_ZN34_INTERNAL_c34a0dbd_4_k_cu_88d890226thrust24THRUST_300001_SM_1000_NS12placeholders2_3E,(_ZN34_INTERNAL_c34a0dbd_4_k_cu_88d890224cuda3std3__45__cpo6cbeginE - _ZN34_INTERNAL_c34a0dbd_4_k_cu_88d890226thrust24THRUST_300001_SM_1000_NS12placeholders2_3E)
_ZN34_INTERNAL_c34a0dbd_4_k_cu_88d890226thrust24THRUST_300001_SM_1000_NS12placeholders2_3E:
	.zero		1
	.type		_ZN34_INTERNAL_c34a0dbd_4_k_cu_88d890224cuda3std3__45__cpo6cbeginE,@object
	.size		_ZN34_INTERNAL_c34a0dbd_4_k_cu_88d890224cuda3std3__45__cpo6cbeginE,(_ZN34_INTERNAL_c34a0dbd_4_k_cu_88d890224cuda3std6ranges3__45__cpo6cbeginE - _ZN34_INTERNAL_c34a0dbd_4_k_cu_88d890224cuda3std3__45__cpo6cbeginE)
_ZN34_INTERNAL_c34a0dbd_4_k_cu_88d890224cuda3std3__45__cpo6cbeginE:
	.zero		1
	.type		_ZN34_INTERNAL_c34a0dbd_4_k_cu_88d890224cuda3std6ranges3__45__cpo6cbeginE,@object
	.size		_ZN34_INTERNAL_c34a0dbd_4_k_cu_88d890224cuda3std6ranges3__45__cpo6cbeginE,(_ZN34_INTERNAL_c34a0dbd_4_k_cu_88d890226thrust24THRUST_300001_SM_1000_NS12placeholders2_7E - _ZN34_INTERNAL_c34a0dbd_4_k_cu_88d890224cuda3std6ranges3__45__cpo6cbeginE)
_ZN34_INTERNAL_c34a0dbd_4_k_cu_88d890224cuda3std6ranges3__45__cpo6cbeginE:
	.zero		1
	.type		_ZN34_INTERNAL_c34a0dbd_4_k_cu_88d890226thrust24THRUST_300001_SM_1000_NS12placeholders2_7E,@object
	.size		_ZN34_INTERNAL_c34a0dbd_4_k_cu_88d890226thrust24THRUST_300001_SM_1000_NS12placeholders2_7E,(_ZN34_INTERNAL_c34a0dbd_4_k_cu_88d890224cuda3std3__45__cpo7crbeginE - _ZN34_INTERNAL_c34a0dbd_4_k_cu_88d890226thrust24THRUST_300001_SM_1000_NS12placeholders2_7E)
_ZN34_INTERNAL_c34a0dbd_4_k_cu_88d890226thrust24THRUST_300001_SM_1000_NS12placeholders2_7E:
	.zero		1
	.type		_ZN34_INTERNAL_c34a0dbd_4_k_cu_88d890224cuda3std3__45__cpo7crbeginE,@object
	.size		_ZN34_INTERNAL_c34a0dbd_4_k_cu_88d890224cuda3std3__45__cpo7crbeginE,(_ZN34_INTERNAL_c34a0dbd_4_k_cu_88d890224cuda3std6ranges3__45__cpo4nextE - _ZN34_INTERNAL_c34a0dbd_4_k_cu_88d890224cuda3std3__45__cpo7crbeginE)
_ZN34_INTERNAL_c34a0dbd_4_k_cu_88d890224cuda3std3__45__cpo7crbeginE:
	.zero		1
	.type		_ZN34_INTERNAL_c34a0dbd_4_k_cu_88d890224cuda3std6ranges3__45__cpo4nextE,@object
	.size		_ZN34_INTERNAL_c34a0dbd_4_k_cu_88d890224cuda3std6ranges3__45__cpo4nextE,(_ZN34_INTERNAL_c34a0dbd_4_k_cu_88d890224cuda3std6ranges3__45__cpo4swapE - _ZN34_INTERNAL_c34a0dbd_4_k_cu_88d890224cuda3std6ranges3__45__cpo4nextE)
_ZN34_INTERNAL_c34a0dbd_4_k_cu_88d890224cuda3std6ranges3__45__cpo4nextE:
	.zero		1
	.type		_ZN34_INTERNAL_c34a0dbd_4_k_cu_88d890224cuda3std6ranges3__45__cpo4swapE,@object
	.size		_ZN34_INTERNAL_c34a0dbd_4_k_cu_88d890224cuda3std6ranges3__45__cpo4swapE,(_ZN34_INTERNAL_c34a0dbd_4_k_cu_88d890226thrust24THRUST_300001_SM_1000_NS8cuda_cub10par_nosyncE - _ZN34_INTERNAL_c34a0dbd_4_k_cu_88d890224cuda3std6ranges3__45__cpo4swapE)
_ZN34_INTERNAL_c34a0dbd_4_k_cu_88d890224cuda3std6ranges3__45__cpo4swapE:
	.zero		1
	.type		_ZN34_INTERNAL_c34a0dbd_4_k_cu_88d890226thrust24THRUST_300001_SM_1000_NS8cuda_cub10par_nosyncE,@object
	.size		_ZN34_INTERNAL_c34a0dbd_4_k_cu_88d890226thrust24THRUST_300001_SM_1000_NS8cuda_cub10par_nosyncE,(_ZN34_INTERNAL_c34a0dbd_4_k_cu_88d890226thrust24THRUST_300001_SM_1000_NS12placeholders2_9E - _ZN34_INTERNAL_c34a0dbd_4_k_cu_88d890226thrust24THRUST_300001_SM_1000_NS8cuda_cub10par_nosyncE)
_ZN34_INTERNAL_c34a0dbd_4_k_cu_88d890226thrust24THRUST_300001_SM_1000_NS8cuda_cub10par_nosyncE:
	.zero		1
	.type		_ZN34_INTERNAL_c34a0dbd_4_k_cu_88d890226thrust24THRUST_300001_SM_1000_NS12placeholders2_9E,@object
	.size		_ZN34_INTERNAL_c34a0dbd_4_k_cu_88d890226thrust24THRUST_300001_SM_1000_NS12placeholders2_9E,(_ZN34_INTERNAL_c34a0dbd_4_k_cu_88d890224cuda3std3__436_GLOBAL__N__c34a0dbd_4_k_cu_88d890226ignoreE - _ZN34_INTERNAL_c34a0dbd_4_k_cu_88d890226thrust24THRUST_300001_SM_1000_NS12placeholders2_9E)
_ZN34_INTERNAL_c34a0dbd_4_k_cu_88d890226thrust24THRUST_300001_SM_1000_NS12placeholders2_9E:
	.zero		1
	.type		_ZN34_INTERNAL_c34a0dbd_4_k_cu_88d890224cuda3std3__436_GLOBAL__N__c34a0dbd_4_k_cu_88d890226ignoreE,@object
	.size		_ZN34_INTERNAL_c34a0dbd_4_k_cu_88d890224cuda3std3__436_GLOBAL__N__c34a0dbd_4_k_cu_88d890226ignoreE,(_ZN34_INTERNAL_c34a0dbd_4_k_cu_88d890224cuda3std6ranges3__45__cpo4dataE - _ZN34_INTERNAL_c34a0dbd_4_k_cu_88d890224cuda3std3__436_GLOBAL__N__c34a0dbd_4_k_cu_88d890226ignoreE)
_ZN34_INTERNAL_c34a0dbd_4_k_cu_88d890224cuda3std3__436_GLOBAL__N__c34a0dbd_4_k_cu_88d890226ignoreE:
	.zero		1
	.type		_ZN34_INTERNAL_c34a0dbd_4_k_cu_88d890224cuda3std6ranges3__45__cpo4dataE,@object
	.size		_ZN34_INTERNAL_c34a0dbd_4_k_cu_88d890224cuda3std6ranges3__45__cpo4dataE,(_ZN34_INTERNAL_c34a0dbd_4_k_cu_88d890226thrust24THRUST_300001_SM_1000_NS12placeholders2_1E - _ZN34_INTERNAL_c34a0dbd_4_k_cu_88d890224cuda3std6ranges3__45__cpo4dataE)
_ZN34_INTERNAL_c34a0dbd_4_k_cu_88d890224cuda3std6ranges3__45__cpo4dataE:
	.zero		1
	.type		_ZN34_INTERNAL_c34a0dbd_4_k_cu_88d890226thrust24THRUST_300001_SM_1000_NS12placeholders2_1E,@object
	.size		_ZN34_INTERNAL_c34a0dbd_4_k_cu_88d890226thrust24THRUST_300001_SM_1000_NS12placeholders2_1E,(_ZN34_INTERNAL_c34a0dbd_4_k_cu_88d890224cuda3std3__45__cpo5beginE - _ZN34_INTERNAL_c34a0dbd_4_k_cu_88d890226thrust24THRUST_300001_SM_1000_NS12placeholders2_1E)
_ZN34_INTERNAL_c34a0dbd_4_k_cu_88d890226thrust24THRUST_300001_SM_1000_NS12placeholders2_1E:
	.zero		1
	.type		_ZN34_INTERNAL_c34a0dbd_4_k_cu_88d890224cuda3std3__45__cpo5beginE,@object
	.size		_ZN34_INTERNAL_c34a0dbd_4_k_cu_88d890224cuda3std3__45__cpo5beginE,(_ZN34_INTERNAL_c34a0dbd_4_k_cu_88d890224cuda3std6ranges3__45__cpo5beginE - _ZN34_INTERNAL_c34a0dbd_4_k_cu_88d890224cuda3std3__45__cpo5beginE)
_ZN34_INTERNAL_c34a0dbd_4_k_cu_88d890224cuda3std3__45__cpo5beginE:
	.zero		1
	.type		_ZN34_INTERNAL_c34a0dbd_4_k_cu_88d890224cuda3std6ranges3__45__cpo5beginE,@object
	.size		_ZN34_INTERNAL_c34a0dbd_4_k_cu_88d890224cuda3std6ranges3__45__cpo5beginE,(_ZN34_INTERNAL_c34a0dbd_4_k_cu_88d890226thrust24THRUST_300001_SM_1000_NS12placeholders2_5E - _ZN34_INTERNAL_c34a0dbd_4_k_cu_88d890224cuda3std6ranges3__45__cpo5beginE)
_ZN34_INTERNAL_c34a0dbd_4_k_cu_88d890224cuda3std6ranges3__45__cpo5beginE:
	.zero		1
	.type		_ZN34_INTERNAL_c34a0dbd_4_k_cu_88d890226thrust24THRUST_300001_SM_1000_NS12placeholders2_5E,@object
	.size		_ZN34_INTERNAL_c34a0dbd_4_k_cu_88d890226thrust24THRUST_300001_SM_1000_NS12placeholders2_5E,(_ZN34_INTERNAL_c34a0dbd_4_k_cu_88d890224cuda3std3__45__cpo6rbeginE - _ZN34_INTERNAL_c34a0dbd_4_k_cu_88d890226thrust24THRUST_300001_SM_1000_NS12placeholders2_5E)
_ZN34_INTERNAL_c34a0dbd_4_k_cu_88d890226thrust24THRUST_300001_SM_1000_NS12placeholders2_5E:
	.zero		1
	.type		_ZN34_INTERNAL_c34a0dbd_4_k_cu_88d890224cuda3std3__45__cpo6rbeginE,@object
	.size		_ZN34_INTERNAL_c34a0dbd_4_k_cu_88d890224cuda3std3__45__cpo6rbeginE,(_ZN34_INTERNAL_c34a0dbd_4_k_cu_88d890224cuda3std6ranges3__45__cpo7advanceE - _ZN34_INTERNAL_c34a0dbd_4_k_cu_88d890224cuda3std3__45__cpo6rbeginE)
_ZN34_INTERNAL_c34a0dbd_4_k_cu_88d890224cuda3std3__45__cpo6rbeginE:
	.zero		1
	.type		_ZN34_INTERNAL_c34a0dbd_4_k_cu_88d890224cuda3std6ranges3__45__cpo7advanceE,@object
	.size		_ZN34_INTERNAL_c34a0dbd_4_k_cu_88d890224cuda3std6ranges3__45__cpo7advanceE,(_ZN34_INTERNAL_c34a0dbd_4_k_cu_88d890224cuda3std3__47nulloptE - _ZN34_INTERNAL_c34a0dbd_4_k_cu_88d890224cuda3std6ranges3__45__cpo7advanceE)
_ZN34_INTERNAL_c34a0dbd_4_k_cu_88d890224cuda3std6ranges3__45__cpo7advanceE:
	.zero		1
	.type		_ZN34_INTERNAL_c34a0dbd_4_k_cu_88d890224cuda3std3__47nulloptE,@object
	.size		_ZN34_INTERNAL_c34a0dbd_4_k_cu_88d890224cuda3std3__47nulloptE,(_ZN34_INTERNAL_c34a0dbd_4_k_cu_88d890224cuda3std6ranges3__45__cpo8distanceE - _ZN34_INTERNAL_c34a0dbd_4_k_cu_88d890224cuda3std3__47nulloptE)
_ZN34_INTERNAL_c34a0dbd_4_k_cu_88d890224cuda3std3__47nulloptE:
	.zero		1
	.type		_ZN34_INTERNAL_c34a0dbd_4_k_cu_88d890224cuda3std6ranges3__45__cpo8distanceE,@object
	.size		_ZN34_INTERNAL_c34a0dbd_4_k_cu_88d890224cuda3std6ranges3__45__cpo8distanceE,(_ZN34_INTERNAL_c34a0dbd_4_k_cu_88d890226thrust24THRUST_300001_SM_1000_NS12placeholders3_10E - _ZN34_INTERNAL_c34a0dbd_4_k_cu_88d890224cuda3std6ranges3__45__cpo8distanceE)
_ZN34_INTERNAL_c34a0dbd_4_k_cu_88d890224cuda3std6ranges3__45__cpo8distanceE:
	.zero		1
	.type		_ZN34_INTERNAL_c34a0dbd_4_k_cu_88d890226thrust24THRUST_300001_SM_1000_NS12placeholders3_10E,@object
	.size		_ZN34_INTERNAL_c34a0dbd_4_k_cu_88d890226thrust24THRUST_300001_SM_1000_NS12placeholders3_10E,(_ZN34_INTERNAL_c34a0dbd_4_k_cu_88d890224cuda3std3__419piecewise_constructE - _ZN34_INTERNAL_c34a0dbd_4_k_cu_88d890226thrust24THRUST_300001_SM_1000_NS12placeholders3_10E)
_ZN34_INTERNAL_c34a0dbd_4_k_cu_88d890226thrust24THRUST_300001_SM_1000_NS12placeholders3_10E:
	.zero		1
	.type		_ZN34_INTERNAL_c34a0dbd_4_k_cu_88d890224cuda3std3__419piecewise_constructE,@object
	.size		_ZN34_INTERNAL_c34a0dbd_4_k_cu_88d890224cuda3std3__419piecewise_constructE,(_ZN34_INTERNAL_c34a0dbd_4_k_cu_88d890224cuda3std6ranges3__45__cpo5cdataE - _ZN34_INTERNAL_c34a0dbd_4_k_cu_88d890224cuda3std3__419piecewise_constructE)
_ZN34_INTERNAL_c34a0dbd_4_k_cu_88d890224cuda3std3__419piecewise_constructE:
	.zero		1
	.type		_ZN34_INTERNAL_c34a0dbd_4_k_cu_88d890224cuda3std6ranges3__45__cpo5cdataE,@object
	.size		_ZN34_INTERNAL_c34a0dbd_4_k_cu_88d890224cuda3std6ranges3__45__cpo5cdataE,(_ZN34_INTERNAL_c34a0dbd_4_k_cu_88d890226thrust24THRUST_300001_SM_1000_NS12placeholders2_2E - _ZN34_INTERNAL_c34a0dbd_4_k_cu_88d890224cuda3std6ranges3__45__cpo5cdataE)
_ZN34_INTERNAL_c34a0dbd_4_k_cu_88d890224cuda3std6ranges3__45__cpo5cdataE:
	.zero		1
	.type		_ZN34_INTERNAL_c34a0dbd_4_k_cu_88d890226thrust24THRUST_300001_SM_1000_NS12placeholders2_2E,@object
	.size		_ZN34_INTERNAL_c34a0dbd_4_k_cu_88d890226thrust24THRUST_300001_SM_1000_NS12placeholders2_2E,(_ZN34_INTERNAL_c34a0dbd_4_k_cu_88d890224cuda3std3__45__cpo3endE - _ZN34_INTERNAL_c34a0dbd_4_k_cu_88d890226thrust24THRUST_300001_SM_1000_NS12placeholders2_2E)
_ZN34_INTERNAL_c34a0dbd_4_k_cu_88d890226thrust24THRUST_300001_SM_1000_NS12placeholders2_2E:
	.zero		1
	.type		_ZN34_INTERNAL_c34a0dbd_4_k_cu_88d890224cuda3std3__45__cpo3endE,@object
	.size		_ZN34_INTERNAL_c34a0dbd_4_k_cu_88d890224cuda3std3__45__cpo3endE,(_ZN34_INTERNAL_c34a0dbd_4_k_cu_88d890224cuda3std6ranges3__45__cpo3endE - _ZN34_INTERNAL_c34a0dbd_4_k_cu_88d890224cuda3std3__45__cpo3endE)
_ZN34_INTERNAL_c34a0dbd_4_k_cu_88d890224cuda3std3__45__cpo3endE:
	.zero		1
	.type		_ZN34_INTERNAL_c34a0dbd_4_k_cu_88d890224cuda3std6ranges3__45__cpo3endE,@object
	.size		_ZN34_INTERNAL_c34a0dbd_4_k_cu_88d890224cuda3std6ranges3__45__cpo3endE,(_ZN34_INTERNAL_c34a0dbd_4_k_cu_88d890226thrust24THRUST_300001_SM_1000_NS12placeholders2_6E - _ZN34_INTERNAL_c34a0dbd_4_k_cu_88d890224cuda3std6ranges3__45__cpo3endE)
_ZN34_INTERNAL_c34a0dbd_4_k_cu_88d890224cuda3std6ranges3__45__cpo3endE:
	.zero		1
	.type		_ZN34_INTERNAL_c34a0dbd_4_k_cu_88d890226thrust24THRUST_300001_SM_1000_NS12placeholders2_6E,@object
	.size		_ZN34_INTERNAL_c34a0dbd_4_k_cu_88d890226thrust24THRUST_300001_SM_1000_NS12placeholders2_6E,(_ZN34_INTERNAL_c34a0dbd_4_k_cu_88d890224cuda3std3__45__cpo4rendE - _ZN34_INTERNAL_c34a0dbd_4_k_cu_88d890226thrust24THRUST_300001_SM_1000_NS12placeholders2_6E)
_ZN34_INTERNAL_c34a0dbd_4_k_cu_88d890226thrust24THRUST_300001_SM_1000_NS12placeholders2_6E:
	.zero		1
	.type		_ZN34_INTERNAL_c34a0dbd_4_k_cu_88d890224cuda3std3__45__cpo4rendE,@object
	.size		_ZN34_INTERNAL_c34a0dbd_4_k_cu_88d890224cuda3std3__45__cpo4rendE,(_ZN34_INTERNAL_c34a0dbd_4_k_cu_88d890224cuda3std6ranges3__45__cpo9iter_swapE - _ZN34_INTERNAL_c34a0dbd_4_k_cu_88d890224cuda3std3__45__cpo4rendE)
_ZN34_INTERNAL_c34a0dbd_4_k_cu_88d890224cuda3std3__45__cpo4rendE:
	.zero		1
	.type		_ZN34_INTERNAL_c34a0dbd_4_k_cu_88d890224cuda3std6ranges3__45__cpo9iter_swapE,@object
	.size		_ZN34_INTERNAL_c34a0dbd_4_k_cu_88d890224cuda3std6ranges3__45__cpo9iter_swapE,(_ZN34_INTERNAL_c34a0dbd_4_k_cu_88d890224cuda3std3__48unexpectE - _ZN34_INTERNAL_c34a0dbd_4_k_cu_88d890224cuda3std6ranges3__45__cpo9iter_swapE)
_ZN34_INTERNAL_c34a0dbd_4_k_cu_88d890224cuda3std6ranges3__45__cpo9iter_swapE:
	.zero		1
	.type		_ZN34_INTERNAL_c34a0dbd_4_k_cu_88d890224cuda3std3__48unexpectE,@object
	.size		_ZN34_INTERNAL_c34a0dbd_4_k_cu_88d890224cuda3std3__48unexpectE,(_ZN34_INTERNAL_c34a0dbd_4_k_cu_88d890226thrust24THRUST_300001_SM_1000_NS8cuda_cub3parE - _ZN34_INTERNAL_c34a0dbd_4_k_cu_88d890224cuda3std3__48unexpectE)
_ZN34_INTERNAL_c34a0dbd_4_k_cu_88d890224cuda3std3__48unexpectE:
	.zero		1
	.type		_ZN34_INTERNAL_c34a0dbd_4_k_cu_88d890226thrust24THRUST_300001_SM_1000_NS8cuda_cub3parE,@object
	.size		_ZN34_INTERNAL_c34a0dbd_4_k_cu_88d890226thrust24THRUST_300001_SM_1000_NS8cuda_cub3parE,(_ZN34_INTERNAL_c34a0dbd_4_k_cu_88d890226thrust24THRUST_300001_SM_1000_NS12placeholders2_4E - _ZN34_INTERNAL_c34a0dbd_4_k_cu_88d890226thrust24THRUST_300001_SM_1000_NS8cuda_cub3parE)
_ZN34_INTERNAL_c34a0dbd_4_k_cu_88d890226thrust24THRUST_300001_SM_1000_NS8cuda_cub3parE:
	.zero		1
	.type		_ZN34_INTERNAL_c34a0dbd_4_k_cu_88d890226thrust24THRUST_300001_SM_1000_NS12placeholders2_4E,@object
	.size		_ZN34_INTERNAL_c34a0dbd_4_k_cu_88d890226thrust24THRUST_300001_SM_1000_NS12placeholders2_4E,(_ZN34_INTERNAL_c34a0dbd_4_k_cu_88d890224cuda3std3__45__cpo4cendE - _ZN34_INTERNAL_c34a0dbd_4_k_cu_88d890226thrust24THRUST_300001_SM_1000_NS12placeholders2_4E)
_ZN34_INTERNAL_c34a0dbd_4_k_cu_88d890226thrust24THRUST_300001_SM_1000_NS12placeholders2_4E:
	.zero		1
	.type		_ZN34_INTERNAL_c34a0dbd_4_k_cu_88d890224cuda3std3__45__cpo4cendE,@object
	.size		_ZN34_INTERNAL_c34a0dbd_4_k_cu_88d890224cuda3std3__45__cpo4cendE,(_ZN34_INTERNAL_c34a0dbd_4_k_cu_88d890224cuda3std6ranges3__45__cpo4cendE - _ZN34_INTERNAL_c34a0dbd_4_k_cu_88d890224cuda3std3__45__cpo4cendE)
_ZN34_INTERNAL_c34a0dbd_4_k_cu_88d890224cuda3std3__45__cpo4cendE:
	.zero		1
	.type		_ZN34_INTERNAL_c34a0dbd_4_k_cu_88d890224cuda3std6ranges3__45__cpo4cendE,@object
	.size		_ZN34_INTERNAL_c34a0dbd_4_k_cu_88d890224cuda3std6ranges3__45__cpo4cendE,(_ZN34_INTERNAL_c34a0dbd_4_k_cu_88d890224cuda3std3__420unreachable_sentinelE - _ZN34_INTERNAL_c34a0dbd_4_k_cu_88d890224cuda3std6ranges3__45__cpo4cendE)
_ZN34_INTERNAL_c34a0dbd_4_k_cu_88d890224cuda3std6ranges3__45__cpo4cendE:
	.zero		1
	.type		_ZN34_INTERNAL_c34a0dbd_4_k_cu_88d890224cuda3std3__420unreachable_sentinelE,@object
	.size		_ZN34_INTERNAL_c34a0dbd_4_k_cu_88d890224cuda3std3__420unreachable_sentinelE,(_ZN34_INTERNAL_c34a0dbd_4_k_cu_88d890224cuda3std6ranges3__45__cpo5ssizeE - _ZN34_INTERNAL_c34a0dbd_4_k_cu_88d890224cuda3std3__420unreachable_sentinelE)
_ZN34_INTERNAL_c34a0dbd_4_k_cu_88d890224cuda3std3__420unreachable_sentinelE:
	.zero		1
	.type		_ZN34_INTERNAL_c34a0dbd_4_k_cu_88d890224cuda3std6ranges3__45__cpo5ssizeE,@object
	.size		_ZN34_INTERNAL_c34a0dbd_4_k_cu_88d890224cuda3std6ranges3__45__cpo5ssizeE,(_ZN34_INTERNAL_c34a0dbd_4_k_cu_88d890226thrust24THRUST_300001_SM_1000_NS12placeholders2_8E - _ZN34_INTERNAL_c34a0dbd_4_k_cu_88d890224cuda3std6ranges3__45__cpo5ssizeE)
_ZN34_INTERNAL_c34a0dbd_4_k_cu_88d890224cuda3std6ranges3__45__cpo5ssizeE:
	.zero		1
	.type		_ZN34_INTERNAL_c34a0dbd_4_k_cu_88d890226thrust24THRUST_300001_SM_1000_NS12placeholders2_8E,@object
	.size		_ZN34_INTERNAL_c34a0dbd_4_k_cu_88d890226thrust24THRUST_300001_SM_1000_NS12placeholders2_8E,(_ZN34_INTERNAL_c34a0dbd_4_k_cu_88d890224cuda3std3__45__cpo5crendE - _ZN34_INTERNAL_c34a0dbd_4_k_cu_88d890226thrust24THRUST_300001_SM_1000_NS12placeholders2_8E)
_ZN34_INTERNAL_c34a0dbd_4_k_cu_88d890226thrust24THRUST_300001_SM_1000_NS12placeholders2_8E:
	.zero		1
	.type		_ZN34_INTERNAL_c34a0dbd_4_k_cu_88d890224cuda3std3__45__cpo5crendE,@object
	.size		_ZN34_INTERNAL_c34a0dbd_4_k_cu_88d890224cuda3std3__45__cpo5crendE,(_ZN34_INTERNAL_c34a0dbd_4_k_cu_88d890224cuda3std6ranges3__45__cpo4prevE - _ZN34_INTERNAL_c34a0dbd_4_k_cu_88d890224cuda3std3__45__cpo5crendE)
_ZN34_INTERNAL_c34a0dbd_4_k_cu_88d890224cuda3std3__45__cpo5crendE:
	.zero		1
	.type		_ZN34_INTERNAL_c34a0dbd_4_k_cu_88d890224cuda3std6ranges3__45__cpo4prevE,@object
	.size		_ZN34_INTERNAL_c34a0dbd_4_k_cu_88d890224cuda3std6ranges3__45__cpo4prevE,(_ZN34_INTERNAL_c34a0dbd_4_k_cu_88d890224cuda3std6ranges3__45__cpo9iter_moveE - _ZN34_INTERNAL_c34a0dbd_4_k_cu_88d890224cuda3std6ranges3__45__cpo4prevE)
_ZN34_INTERNAL_c34a0dbd_4_k_cu_88d890224cuda3std6ranges3__45__cpo4prevE:
	.zero		1
	.type		_ZN34_INTERNAL_c34a0dbd_4_k_cu_88d890224cuda3std6ranges3__45__cpo9iter_moveE,@object
	.size		_ZN34_INTERNAL_c34a0dbd_4_k_cu_88d890224cuda3std6ranges3__45__cpo9iter_moveE,(_ZN34_INTERNAL_c34a0dbd_4_k_cu_88d890226thrust24THRUST_300001_SM_1000_NS6system6detail10sequential3seqE - _ZN34_INTERNAL_c34a0dbd_4_k_cu_88d890224cuda3std6ranges3__45__cpo9iter_moveE)
_ZN34_INTERNAL_c34a0dbd_4_k_cu_88d890224cuda3std6ranges3__45__cpo9iter_moveE:
	.zero		1
	.type		_ZN34_INTERNAL_c34a0dbd_4_k_cu_88d890226thrust24THRUST_300001_SM_1000_NS6system6detail10sequential3seqE,@object
	.size		_ZN34_INTERNAL_c34a0dbd_4_k_cu_88d890226thrust24THRUST_300001_SM_1000_NS6system6detail10sequential3seqE,(.L_31 - _ZN34_INTERNAL_c34a0dbd_4_k_cu_88d890226thrust24THRUST_300001_SM_1000_NS6system6detail10sequential3seqE)
_ZN34_INTERNAL_c34a0dbd_4_k_cu_88d890226thrust24THRUST_300001_SM_1000_NS6system6detail10sequential3seqE:
	.zero		1
.L_31:


//--------------------- .nv.constant0._ZN3cub18CUB_300001_SM_10006detail8for_each13static_kernelINS2_12policy_hub_t12policy_500_tEmN6thrust24THRUST_300001_SM_1000_NS8cuda_cub20__uninitialized_fill7functorINS7_10device_ptrIiEEiEEEEvT0_T1_ --------------------------
	.section	.nv.constant0._ZN3cub18CUB_300001_SM_10006detail8for_each13static_kernelINS2_12policy_hub_t12policy_500_tEmN6thrust24THRUST_300001_SM_1000_NS8cuda_cub20__uninitialized_fill7functorINS7_10device_ptrIiEEiEEEEvT0_T1_,"a",@progbits
	.sectionflags	@""
	.align	4
.nv.constant0._ZN3cub18CUB_300001_SM_10006detail8for_each13static_kernelINS2_12policy_hub_t12policy_500_tEmN6thrust24THRUST_300001_SM_1000_NS8cuda_cub20__uninitialized_fill7functorINS7_10device_ptrIiEEiEEEEvT0_T1_:
	.zero		920


//--------------------- .nv.constant0._ZN3cub18CUB_300001_SM_10006detail11EmptyKernelIvEEvv --------------------------
	.section	.nv.constant0._ZN3cub18CUB_300001_SM_10006detail11EmptyKernelIvEEvv,"a",@progbits
	.sectionflags	@""
	.align	4
.nv.constant0._ZN3cub18CUB_300001_SM_10006detail11EmptyKernelIvEEvv:
	.zero		896


//--------------------- .nv.constant0._Z6kernelPiS_i --------------------------
	.section	.nv.constant0._Z6kernelPiS_i,"a",@progbits
	.sectionflags	@""
	.align	4
.nv.constant0._Z6kernelPiS_i:
	.zero		916


//--------------------- SYMBOLS --------------------------

	.type		.nv.reservedSmem.offset0,@object
	.size		.nv.reservedSmem.offset0,0x4
